//
// Generated by NVIDIA NVVM Compiler
//
// Compiler Build ID: CL-36424714
// Cuda compilation tools, release 13.0, V13.0.88
// Based on NVVM 20.0.0
//

.version 9.0
.target sm_100
.address_size 64

	// .globl	_Z15MatrixMulKernelPfS_S_
// _ZZ15MatrixMulKernelPfS_S_E4M_ds has been demoted
// _ZZ15MatrixMulKernelPfS_S_E4N_ds has been demoted

.visible .entry _Z15MatrixMulKernelPfS_S_(
	.param .u64 .ptr .align 1 _Z15MatrixMulKernelPfS_S__param_0,
	.param .u64 .ptr .align 1 _Z15MatrixMulKernelPfS_S__param_1,
	.param .u64 .ptr .align 1 _Z15MatrixMulKernelPfS_S__param_2
)
{
	.reg .pred 	%p<2>;
	.reg .b32 	%r<22>;
	.reg .b32 	%f<27>;
	.reg .b64 	%rd<12>;
	// demoted variable
	.shared .align 4 .b8 _ZZ15MatrixMulKernelPfS_S_E4M_ds[256];
	// demoted variable
	.shared .align 4 .b8 _ZZ15MatrixMulKernelPfS_S_E4N_ds[256];
	ld.param.u64 	%rd1, [_Z15MatrixMulKernelPfS_S__param_0];
	ld.param.u64 	%rd2, [_Z15MatrixMulKernelPfS_S__param_1];
	ld.param.u64 	%rd3, [_Z15MatrixMulKernelPfS_S__param_2];
	mov.u32 	%r4, %ctaid.x;
	mov.u32 	%r5, %ctaid.y;
	mov.u32 	%r1, %tid.x;
	mov.u32 	%r2, %tid.y;
	shl.b32 	%r6, %r5, 3;
	add.s32 	%r7, %r6, %r2;
	shl.b32 	%r8, %r4, 3;
	add.s32 	%r9, %r8, %r1;
	max.u32 	%r10, %r7, %r9;
	setp.gt.u32 	%p1, %r10, 3;
	@%p1 bra 	$L__BB0_2;
	cvta.to.global.u64 	%rd4, %rd3;
	cvta.to.global.u64 	%rd5, %rd1;
	cvta.to.global.u64 	%rd6, %rd2;
	shl.b32 	%r11, %r2, 2;
	add.s32 	%r12, %r11, %r1;
	mul.wide.u32 	%rd7, %r12, 4;
	add.s64 	%rd8, %rd5, %rd7;
	ld.global.f32 	%f1, [%rd8];
	shl.b32 	%r13, %r2, 5;
	mov.u32 	%r14, _ZZ15MatrixMulKernelPfS_S_E4M_ds;
	add.s32 	%r15, %r14, %r13;
	shl.b32 	%r16, %r1, 2;
	add.s32 	%r17, %r15, %r16;
	st.shared.f32 	[%r17], %f1;
	add.s32 	%r18, %r11, %r9;
	mul.wide.u32 	%rd9, %r18, 4;
	add.s64 	%rd10, %rd6, %rd9;
	ld.global.f32 	%f2, [%rd10];
	mov.u32 	%r19, _ZZ15MatrixMulKernelPfS_S_E4N_ds;
	add.s32 	%r20, %r19, %r16;
	add.s32 	%r21, %r20, %r13;
	st.shared.f32 	[%r21], %f2;
	bar.sync 	0;
	ld.shared.f32 	%f3, [%r15];
	ld.shared.f32 	%f4, [%r20];
	fma.rn.f32 	%f5, %f3, %f4, 0f00000000;
	ld.shared.f32 	%f6, [%r15+4];
	ld.shared.f32 	%f7, [%r20+32];
	fma.rn.f32 	%f8, %f6, %f7, %f5;
	ld.shared.f32 	%f9, [%r15+8];
	ld.shared.f32 	%f10, [%r20+64];
	fma.rn.f32 	%f11, %f9, %f10, %f8;
	ld.shared.f32 	%f12, [%r15+12];
	ld.shared.f32 	%f13, [%r20+96];
	fma.rn.f32 	%f14, %f12, %f13, %f11;
	ld.shared.f32 	%f15, [%r15+16];
	ld.shared.f32 	%f16, [%r20+128];
	fma.rn.f32 	%f17, %f15, %f16, %f14;
	ld.shared.f32 	%f18, [%r15+20];
	ld.shared.f32 	%f19, [%r20+160];
	fma.rn.f32 	%f20, %f18, %f19, %f17;
	ld.shared.f32 	%f21, [%r15+24];
	ld.shared.f32 	%f22, [%r20+192];
	fma.rn.f32 	%f23, %f21, %f22, %f20;
	ld.shared.f32 	%f24, [%r15+28];
	ld.shared.f32 	%f25, [%r20+224];
	fma.rn.f32 	%f26, %f24, %f25, %f23;
	bar.sync 	0;
	add.s64 	%rd11, %rd4, %rd9;
	st.global.f32 	[%rd11], %f26;
$L__BB0_2:
	ret;

}


// ===== COMPILED SASS (sm_100) =====

	.target	sm_100

	.elftype	@"ET_EXEC"


//--------------------- .note.nv.tkinfo           --------------------------
	.section	.note.nv.tkinfo,"",@"SHT_NOTE"
	.sectionflags	@"SHF_NOTE_NV_TKINFO"
	.tkinfo
        /*0018*/ 	.word	0x00000002
        /*0030*/ 	.string	""
        /*0030*/ 	.string	"ptxas"
        /*0030*/ 	.string	"Cuda compilation tools, release 13.0, V13.0.88"
        /*0030*/ 	.string	"Build cuda_13.0.r13.0/compiler.36424714_0"
        /*0030*/ 	.string	"-arch sm_100 -m 64 "



//--------------------- .note.nv.cuinfo           --------------------------
	.section	.note.nv.cuinfo,"",@"SHT_NOTE"
	.sectionflags	@"SHF_NOTE_NV_CUINFO"
        /*0018*/ 	.short	0x0002
        /*001a*/ 	.short	0x0064
        /*001c*/ 	.short	0x0082
	.zero		2


//--------------------- .nv.info                  --------------------------
	.section	.nv.info,"",@"SHT_CUDA_INFO"
	.align	4


	//----- nvinfo : EIATTR_REGCOUNT
	.align		4
        /*0000*/ 	.byte	0x04, 0x2f
        /*0002*/ 	.short	(.L_1 - .L_0)
	.align		4
.L_0:
        /*0004*/ 	.word	index@(_Z15MatrixMulKernelPfS_S_)
        /*0008*/ 	.word	0x0000001a


	//----- nvinfo : EIATTR_FRAME_SIZE
	.align		4
.L_1:
        /*000c*/ 	.byte	0x04, 0x11
        /*000e*/ 	.short	(.L_3 - .L_2)
	.align		4
.L_2:
        /*0010*/ 	.word	index@(_Z15MatrixMulKernelPfS_S_)
        /*0014*/ 	.word	0x00000000


	//----- nvinfo : EIATTR_MIN_STACK_SIZE
	.align		4
.L_3:
        /*0018*/ 	.byte	0x04, 0x12
        /*001a*/ 	.short	(.L_5 - .L_4)
	.align		4
.L_4:
        /*001c*/ 	.word	index@(_Z15MatrixMulKernelPfS_S_)
        /*0020*/ 	.word	0x00000000
.L_5:


//--------------------- .nv.compat                --------------------------
	.section	.nv.compat,"",@"SHT_CUDA_COMPAT_INFO"
	.align	4
        /*0000*/ 	.byte	0x02, 0x09, 0x00, 0x00, 0x02, 0x02, 0x01, 0x00, 0x02, 0x05, 0x05, 0x00, 0x03, 0x07, 0x01, 0x01
        /*0010*/ 	.byte	0x02, 0x03, 0x00, 0x00, 0x02, 0x06, 0x01, 0x00, 0x04, 0x0b, 0x08, 0x00, 0x09, 0x00, 0x00, 0x00
        /*0020*/ 	.byte	0x00, 0x00, 0x00, 0x00


//--------------------- .nv.info._Z15MatrixMulKernelPfS_S_ --------------------------
	.section	.nv.info._Z15MatrixMulKernelPfS_S_,"",@"SHT_CUDA_INFO"
	.sectionflags	@""
	.align	4


	//----- nvinfo : EIATTR_CUDA_API_VERSION
	.align		4
        /*0000*/ 	.byte	0x04, 0x37
        /*0002*/ 	.short	(.L_7 - .L_6)
.L_6:
        /*0004*/ 	.word	0x00000082


	//----- nvinfo : EIATTR_KPARAM_INFO
	.align		4
.L_7:
        /*0008*/ 	.byte	0x04, 0x17
        /*000a*/ 	.short	(.L_9 - .L_8)
.L_8:
        /*000c*/ 	.word	0x00000000
        /*0010*/ 	.short	0x0002
        /*0012*/ 	.short	0x0010
        /*0014*/ 	.byte	0x00, 0xf5, 0x21, 0x00


	//----- nvinfo : EIATTR_KPARAM_INFO
	.align		4
.L_9:
        /*0018*/ 	.byte	0x04, 0x17
        /*001a*/ 	.short	(.L_11 - .L_10)
.L_10:
        /*001c*/ 	.word	0x00000000
        /*0020*/ 	.short	0x0001
        /*0022*/ 	.short	0x0008
        /*0024*/ 	.byte	0x00, 0xf5, 0x21, 0x00


	//----- nvinfo : EIATTR_KPARAM_INFO
	.align		4
.L_11:
        /*0028*/ 	.byte	0x04, 0x17
        /*002a*/ 	.short	(.L_13 - .L_12)
.L_12:
        /*002c*/ 	.word	0x00000000
        /*0030*/ 	.short	0x0000
        /*0032*/ 	.short	0x0000
        /*0034*/ 	.byte	0x00, 0xf5, 0x21, 0x00


	//----- nvinfo : EIATTR_SPARSE_MMA_MASK
	.align		4
.L_13:
        /*0038*/ 	.byte	0x03, 0x50
        /*003a*/ 	.short	0x0000


	//----- nvinfo : EIATTR_MAXREG_COUNT
	.align		4
        /*003c*/ 	.byte	0x03, 0x1b
        /*003e*/ 	.short	0x00ff


	//----- nvinfo : EIATTR_NUM_BARRIERS
	.align		4
        /*0040*/ 	.byte	0x02, 0x4c
        /*0042*/ 	.byte	0x01
	.zero		1


	//----- nvinfo : EIATTR_MERCURY_ISA_VERSION
	.align		4
        /*0044*/ 	.byte	0x03, 0x5f
        /*0046*/ 	.short	0x0101


	//----- nvinfo : EIATTR_VRC_CTA_INIT_COUNT
	.align		4
        /*0048*/ 	.byte	0x02, 0x4a
	.zero		1
	.zero		1


	//----- nvinfo : EIATTR_EXIT_INSTR_OFFSETS
	.align		4
        /*004c*/ 	.byte	0x04, 0x1c
        /*004e*/ 	.short	(.L_15 - .L_14)


	//   ....[0]....
.L_14:
        /*0050*/ 	.word	0x00000090


	//   ....[1]....
        /*0054*/ 	.word	0x00000350


	//----- nvinfo : EIATTR_CBANK_PARAM_SIZE
	.align		4
.L_15:
        /*0058*/ 	.byte	0x03, 0x19
        /*005a*/ 	.short	0x0018


	//----- nvinfo : EIATTR_PARAM_CBANK
	.align		4
        /*005c*/ 	.byte	0x04, 0x0a
        /*005e*/ 	.short	(.L_17 - .L_16)
	.align		4
.L_16:
        /*0060*/ 	.word	index@(.nv.constant0._Z15MatrixMulKernelPfS_S_)
        /*0064*/ 	.short	0x0380
        /*0066*/ 	.short	0x0018


	//----- nvinfo : EIATTR_SW_WAR
	.align		4
.L_17:
        /*0068*/ 	.byte	0x04, 0x36
        /*006a*/ 	.short	(.L_19 - .L_18)
.L_18:
        /*006c*/ 	.word	0x00000008
.L_19:


//--------------------- .nv.callgraph             --------------------------
	.section	.nv.callgraph,"",@"SHT_CUDA_CALLGRAPH"
	.align	4
	.sectionentsize	8
	.align		4
        /*0000*/ 	.word	0x00000000
	.align		4
        /*0004*/ 	.word	0xffffffff
	.align		4
        /*0008*/ 	.word	0x00000000
	.align		4
        /*000c*/ 	.word	0xfffffffe
	.align		4
        /*0010*/ 	.word	0x00000000
	.align		4
        /*0014*/ 	.word	0xfffffffd
	.align		4
        /*0018*/ 	.word	0x00000000
	.align		4
        /*001c*/ 	.word	0xfffffffc


//--------------------- .text._Z15MatrixMulKernelPfS_S_ --------------------------
	.section	.text._Z15MatrixMulKernelPfS_S_,"ax",@progbits
	.align	128
        .global         _Z15MatrixMulKernelPfS_S_
        .type           _Z15MatrixMulKernelPfS_S_,@function
        .size           _Z15MatrixMulKernelPfS_S_,(.L_x_1 - _Z15MatrixMulKernelPfS_S_)
        .other          _Z15MatrixMulKernelPfS_S_,@"STO_CUDA_ENTRY STV_DEFAULT"
_Z15MatrixMulKernelPfS_S_:
.text._Z15MatrixMulKernelPfS_S_:
[----:B------:R-:W-:Y:S01]  /*0000*/  LDC R1, c[0x0][0x37c] ;  /* 0x0000df00ff017b82 */ /* 0x000fe20000000800 */
[----:B------:R-:W0:Y:S01]  /*0010*/  S2R R0, SR_CTAID.Y ;  /* 0x0000000000007919 */ /* 0x000e220000002600 */
[----:B------:R-:W0:Y:S01]  /*0020*/  S2R R6, SR_TID.Y ;  /* 0x0000000000067919 */ /* 0x000e220000002200 */
[----:B------:R-:W1:Y:S01]  /*0030*/  S2R R7, SR_CTAID.X ;  /* 0x0000000000077919 */ /* 0x000e620000002500 */
[----:B------:R-:W1:Y:S01]  /*0040*/  S2R R13, SR_TID.X ;  /* 0x00000000000d7919 */ /* 0x000e620000002100 */
[----:B0-----:R-:W-:Y:S02]  /*0050*/  LEA R0, R0, R6, 0x3 ;  /* 0x0000000600007211 */ /* 0x001fe400078e18ff */
[----:B-1----:R-:W-:-:S04]  /*0060*/  LEA R7, R7, R13, 0x3 ;  /* 0x0000000d07077211 */ /* 0x002fc800078e18ff */
[----:B------:R-:W-:-:S04]  /*0070*/  VIMNMX.U32 R0, PT, PT, R0, R7, !PT ;  /* 0x0000000700007248 */ /* 0x000fc80007fe0000 */
[----:B------:R-:W-:-:S13]  /*0080*/  ISETP.GT.U32.AND P0, PT, R0, 0x3, PT ;  /* 0x000000030000780c */ /* 0x000fda0003f04070 */
[----:B------:R-:W-:Y:S05]  /*0090*/  @P0 EXIT ;  /* 0x000000000000094d */ /* 0x000fea0003800000 */
[----:B------:R-:W0:Y:S01]  /*00a0*/  LDC.64 R2, c[0x0][0x380] ;  /* 0x0000e000ff027b82 */ /* 0x000e220000000a00 */
[----:B------:R-:W1:Y:S01]  /*00b0*/  LDCU.64 UR8, c[0x0][0x358] ;  /* 0x00006b00ff0877ac */ /* 0x000e620008000a00 */
[C---:B------:R-:W-:Y:S02]  /*00c0*/  LEA R9, R6.reuse, R13, 0x2 ;  /* 0x0000000d06097211 */ /* 0x040fe400078e10ff */
[----:B------:R-:W-:-:S04]  /*00d0*/  LEA R0, R6, R7, 0x2 ;  /* 0x0000000706007211 */ /* 0x000fc800078e10ff */
[----:B------:R-:W2:Y:S01]  /*00e0*/  LDC.64 R4, c[0x0][0x388] ;  /* 0x0000e200ff047b82 */ /* 0x000ea20000000a00 */
[----:B0-----:R-:W-:-:S06]  /*00f0*/  IMAD.WIDE.U32 R2, R9, 0x4, R2 ;  /* 0x0000000409027825 */ /* 0x001fcc00078e0002 */
[----:B-1----:R-:W3:Y:S01]  /*0100*/  LDG.E R2, desc[UR8][R2.64] ;  /* 0x0000000802027981 */ /* 0x002ee2000c1e1900 */
[----:B--2---:R-:W-:-:S05]  /*0110*/  IMAD.WIDE.U32 R4, R0, 0x4, R4 ;  /* 0x0000000400047825 */ /* 0x004fca00078e0004 */
[----:B------:R-:W2:Y:S01]  /*0120*/  LDG.E R14, desc[UR8][R4.64] ;  /* 0x00000008040e7981 */ /* 0x000ea2000c1e1900 */
[----:B------:R-:W0:Y:S01]  /*0130*/  S2UR UR6, SR_CgaCtaId ;  /* 0x00000000000679c3 */ /* 0x000e220000008800 */
[----:B------:R-:W-:Y:S02]  /*0140*/  UMOV UR4, 0x400 ;  /* 0x0000040000047882 */ /* 0x000fe40000000000 */
[----:B------:R-:W-:Y:S02]  /*0150*/  UIADD3 UR5, UPT, UPT, UR4, 0x100, URZ ;  /* 0x0000010004057890 */ /* 0x000fe4000fffe0ff */
[----:B0-----:R-:W-:Y:S02]  /*0160*/  ULEA UR4, UR6, UR4, 0x18 ;  /* 0x0000000406047291 */ /* 0x001fe4000f8ec0ff */
[----:B------:R-:W-:-:S04]  /*0170*/  ULEA UR5, UR6, UR5, 0x18 ;  /* 0x0000000506057291 */ /* 0x000fc8000f8ec0ff */
[C---:B------:R-:W-:Y:S02]  /*0180*/  LEA R12, R6.reuse, UR4, 0x5 ;  /* 0x00000004060c7c11 */ /* 0x040fe4000f8e28ff */
[C---:B------:R-:W-:Y:S02]  /*0190*/  LEA R15, R13.reuse, UR5, 0x2 ;  /* 0x000000050d0f7c11 */ /* 0x040fe4000f8e10ff */
[----:B------:R-:W-:Y:S02]  /*01a0*/  LEA R13, R13, R12, 0x2 ;  /* 0x0000000c0d0d7211 */ /* 0x000fe400078e10ff */
[----:B------:R-:W-:-:S03]  /*01b0*/  LEA R17, R6, R15, 0x5 ;  /* 0x0000000f06117211 */ /* 0x000fc600078e28ff */
[----:B---3--:R-:W-:Y:S04]  /*01c0*/  STS [R13], R2 ;  /* 0x000000020d007388 */ /* 0x008fe80000000800 */
[----:B--2---:R-:W-:Y:S01]  /*01d0*/  STS [R17], R14 ;  /* 0x0000000e11007388 */ /* 0x004fe20000000800 */
[----:B------:R-:W-:Y:S06]  /*01e0*/  BAR.SYNC.DEFER_BLOCKING 0x0 ;  /* 0x0000000000007b1d */ /* 0x000fec0000010000 */
[----:B------:R-:W-:Y:S04]  /*01f0*/  LDS R3, [R15] ;  /* 0x000000000f037984 */ /* 0x000fe80000000800 */
[----:B------:R-:W0:Y:S04]  /*0200*/  LDS.128 R4, [R12] ;  /* 0x000000000c047984 */ /* 0x000e280000000c00 */
[----:B------:R-:W1:Y:S04]  /*0210*/  LDS R19, [R15+0x20] ;  /* 0x000020000f137984 */ /* 0x000e680000000800 */
[----:B------:R-:W2:Y:S04]  /*0220*/  LDS R16, [R15+0x40] ;  /* 0x000040000f107984 */ /* 0x000ea80000000800 */
[----:B------:R-:W3:Y:S04]  /*0230*/  LDS R21, [R15+0x60] ;  /* 0x000060000f157984 */ /* 0x000ee80000000800 */
[----:B------:R-:W-:Y:S04]  /*0240*/  LDS R18, [R15+0x80] ;  /* 0x000080000f127984 */ /* 0x000fe80000000800 */
[----:B------:R-:W4:Y:S04]  /*0250*/  LDS.128 R8, [R12+0x10] ;  /* 0x000010000c087984 */ /* 0x000f280000000c00 */
[----:B------:R-:W5:Y:S04]  /*0260*/  LDS R23, [R15+0xa0] ;  /* 0x0000a0000f177984 */ /* 0x000f680000000800 */
[----:B------:R-:W5:Y:S04]  /*0270*/  LDS R20, [R15+0xc0] ;  /* 0x0000c0000f147984 */ /* 0x000f680000000800 */
[----:B------:R-:W5:Y:S01]  /*0280*/  LDS R13, [R15+0xe0] ;  /* 0x0000e0000f0d7984 */ /* 0x000f620000000800 */
[----:B0-----:R-:W-:-:S02]  /*0290*/  FFMA R4, R4, R3, RZ ;  /* 0x0000000304047223 */ /* 0x001fc400000000ff */
[----:B------:R-:W0:Y:S02]  /*02a0*/  LDC.64 R2, c[0x0][0x390] ;  /* 0x0000e400ff027b82 */ /* 0x000e240000000a00 */
[----:B-1----:R-:W-:-:S04]  /*02b0*/  FFMA R5, R19, R5, R4 ;  /* 0x0000000513057223 */ /* 0x002fc80000000004 */
[----:B--2---:R-:W-:-:S04]  /*02c0*/  FFMA R6, R16, R6, R5 ;  /* 0x0000000610067223 */ /* 0x004fc80000000005 */
[----:B---3--:R-:W-:-:S04]  /*02d0*/  FFMA R7, R21, R7, R6 ;  /* 0x0000000715077223 */ /* 0x008fc80000000006 */
[----:B----4-:R-:W-:-:S04]  /*02e0*/  FFMA R8, R8, R18, R7 ;  /* 0x0000001208087223 */ /* 0x010fc80000000007 */
[----:B-----5:R-:W-:-:S04]  /*02f0*/  FFMA R9, R23, R9, R8 ;  /* 0x0000000917097223 */ /* 0x020fc80000000008 */
[----:B------:R-:W-:Y:S01]  /*0300*/  FFMA R10, R20, R10, R9 ;  /* 0x0000000a140a7223 */ /* 0x000fe20000000009 */
[----:B0-----:R-:W-:-:S04]  /*0310*/  IMAD.WIDE.U32 R2, R0, 0x4, R2 ;  /* 0x0000000400027825 */ /* 0x001fc800078e0002 */
[----:B------:R-:W-:Y:S01]  /*0320*/  FFMA R11, R13, R11, R10 ;  /* 0x0000000b0d0b7223 */ /* 0x000fe2000000000a */
[----:B------:R-:W-:Y:S06]  /*0330*/  BAR.SYNC.DEFER_BLOCKING 0x0 ;  /* 0x0000000000007b1d */ /* 0x000fec0000010000 */
[----:B------:R-:W-:Y:S01]  /*0340*/  STG.E desc[UR8][R2.64], R11 ;  /* 0x0000000b02007986 */ /* 0x000fe2000c101908 */
[----:B------:R-:W-:Y:S05]  /*0350*/  EXIT ;  /* 0x000000000000794d */ /* 0x000fea0003800000 */
.L_x_0:
[----:B------:R-:W-:-:S00]  /*0360*/  BRA `(.L_x_0) ;  /* 0xfffffffc00fc7947 */ /* 0x000fc0000383ffff */
[----:B------:R-:W-:-:S00]  /*0370*/  NOP ;  /* 0x0000000000007918 */ /* 0x000fc00000000000 */
        /* <DEDUP_REMOVED lines=8> */
.L_x_1:


//--------------------- .nv.shared._Z15MatrixMulKernelPfS_S_ --------------------------
	.section	.nv.shared._Z15MatrixMulKernelPfS_S_,"aw",@nobits
	.sectionflags	@""
	.align	4
.nv.shared._Z15MatrixMulKernelPfS_S_:
	.zero		1536


//--------------------- .nv.shared.reserved.0     --------------------------
	.section	.nv.shared.reserved.0,"aw",@nobits
	.weak		__nv_reservedSMEM_offset_0_alias
	.size		__nv_reservedSMEM_offset_0_alias, 0, 64
	.other		__nv_reservedSMEM_offset_0_alias,@"STO_CUDA_RESERVED_SHARED STV_DEFAULT"
__nv_reservedSMEM_offset_0_alias:
	.zero		0
	.zero		64


//--------------------- .nv.constant0._Z15MatrixMulKernelPfS_S_ --------------------------
	.section	.nv.constant0._Z15MatrixMulKernelPfS_S_,"a",@progbits
	.sectionflags	@""
	.align	4
.nv.constant0._Z15MatrixMulKernelPfS_S_:
	.zero		920


//--------------------- SYMBOLS --------------------------

	.type		.nv.reservedSmem.offset0,@object
	.size		.nv.reservedSmem.offset0,0x4
	.type		.nv.reservedSmem.cap,@object
	.size		.nv.reservedSmem.cap,0x4
